	.headerflags	@"EF_CUDA_TEXMODE_UNIFIED EF_CUDA_64BIT_ADDRESS EF_CUDA_ACCELERATORS EF_CUDA_SM90 EF_CUDA_VIRTUAL_SM(EF_CUDA_SM90)"
	.elftype	@"ET_EXEC"


//--------------------- .nv.info                  --------------------------
	.section	.nv.info,"",@"SHT_CUDA_INFO"
	.align	4


	//----- nvinfo : EIATTR_REGCOUNT
	.align		4
        /*0000*/ 	.byte	0x04, 0x2f
        /*0002*/ 	.short	(.L_1 - .L_0)
	.align		4
.L_0:
        /*0004*/ 	.word	index@(triton_poi_fused_add_clamp_22)
        /*0008*/ 	.word	0x00000008


	//----- nvinfo : EIATTR_MIN_STACK_SIZE
	.align		4
.L_1:
        /*000c*/ 	.byte	0x04, 0x12
        /*000e*/ 	.short	(.L_3 - .L_2)
	.align		4
.L_2:
        /*0010*/ 	.word	index@(triton_poi_fused_add_clamp_22)
        /*0014*/ 	.word	0x00000000


	//----- nvinfo : EIATTR_FRAME_SIZE
	.align		4
.L_3:
        /*0018*/ 	.byte	0x04, 0x11
        /*001a*/ 	.short	(.L_5 - .L_4)
	.align		4
.L_4:
        /*001c*/ 	.word	index@(triton_poi_fused_add_clamp_22)
        /*0020*/ 	.word	0x00000000


	//----- nvinfo : EIATTR_MIN_STACK_SIZE
	.align		4
.L_5:
        /*0024*/ 	.byte	0x04, 0x12
        /*0026*/ 	.short	(.L_7 - .L_6)
	.align		4
.L_6:
        /*0028*/ 	.word	index@(triton_poi_fused_add_clamp_22)
        /*002c*/ 	.word	0x00000000
.L_7:


//--------------------- .nv.info.triton_poi_fused_add_clamp_22 --------------------------
	.section	.nv.info.triton_poi_fused_add_clamp_22,"",@"SHT_CUDA_INFO"
	.sectionflags	@""
	.align	4


	//----- nvinfo : EIATTR_CUDA_API_VERSION
	.align		4
        /*0000*/ 	.byte	0x04, 0x37
        /*0002*/ 	.short	(.L_9 - .L_8)
.L_8:
        /*0004*/ 	.word	0x0000007c


	//----- nvinfo : EIATTR_KPARAM_INFO
	.align		4
.L_9:
        /*0008*/ 	.byte	0x04, 0x17
        /*000a*/ 	.short	(.L_11 - .L_10)
.L_10:
        /*000c*/ 	.word	0x00000000
        /*0010*/ 	.short	0x0001
        /*0012*/ 	.short	0x0008
        /*0014*/ 	.byte	0x00, 0xf0, 0x11, 0x00


	//----- nvinfo : EIATTR_KPARAM_INFO
	.align		4
.L_11:
        /*0018*/ 	.byte	0x04, 0x17
        /*001a*/ 	.short	(.L_13 - .L_12)
.L_12:
        /*001c*/ 	.word	0x00000000
        /*0020*/ 	.short	0x0000
        /*0022*/ 	.short	0x0000
        /*0024*/ 	.byte	0x00, 0xf4, 0x21, 0x00


	//----- nvinfo : EIATTR_SPARSE_MMA_MASK
	.align		4
.L_13:
        /*0028*/ 	.byte	0x03, 0x50
        /*002a*/ 	.short	0x0000


	//----- nvinfo : EIATTR_MAXREG_COUNT
	.align		4
        /*002c*/ 	.byte	0x03, 0x1b
        /*002e*/ 	.short	0x00ff


	//----- nvinfo : EIATTR_EXIT_INSTR_OFFSETS
	.align		4
        /*0030*/ 	.byte	0x04, 0x1c
        /*0032*/ 	.short	(.L_15 - .L_14)


	//   ....[0]....
.L_14:
        /*0034*/ 	.word	0x00000120


	//   ....[1]....
        /*0038*/ 	.word	0x00000150


	//----- nvinfo : EIATTR_REQNTID
	.align		4
.L_15:
        /*003c*/ 	.byte	0x04, 0x10
        /*003e*/ 	.short	(.L_17 - .L_16)
.L_16:
        /*0040*/ 	.word	0x00000020
        /*0044*/ 	.word	0x00000001
        /*0048*/ 	.word	0x00000001


	//----- nvinfo : EIATTR_CBANK_PARAM_SIZE
	.align		4
.L_17:
        /*004c*/ 	.byte	0x03, 0x19
        /*004e*/ 	.short	0x000c


	//----- nvinfo : EIATTR_PARAM_CBANK
	.align		4
        /*0050*/ 	.byte	0x04, 0x0a
        /*0052*/ 	.short	(.L_19 - .L_18)
	.align		4
.L_18:
        /*0054*/ 	.word	index@(.nv.constant0.triton_poi_fused_add_clamp_22)
        /*0058*/ 	.short	0x0210
        /*005a*/ 	.short	0x000c


	//----- nvinfo : EIATTR_SW_WAR
	.align		4
.L_19:
        /*005c*/ 	.byte	0x04, 0x36
        /*005e*/ 	.short	(.L_21 - .L_20)
.L_20:
        /*0060*/ 	.word	0x00000008
.L_21:


//--------------------- .nv.callgraph             --------------------------
	.section	.nv.callgraph,"",@"SHT_CUDA_CALLGRAPH"
	.align	4
	.sectionentsize	8
	.align		4
        /*0000*/ 	.word	0x00000000
	.align		4
        /*0004*/ 	.word	0xffffffff
	.align		4
        /*0008*/ 	.word	0x00000000
	.align		4
        /*000c*/ 	.word	0xfffffffe
	.align		4
        /*0010*/ 	.word	0x00000000
	.align		4
        /*0014*/ 	.word	0xfffffffd
	.align		4
        /*0018*/ 	.word	0x00000000
	.align		4
        /*001c*/ 	.word	0xfffffffc


//--------------------- .text.triton_poi_fused_add_clamp_22 --------------------------
	.section	.text.triton_poi_fused_add_clamp_22,"ax",@progbits
	.align	128
        .global         triton_poi_fused_add_clamp_22
        .type           triton_poi_fused_add_clamp_22,@function
        .size           triton_poi_fused_add_clamp_22,(.L_x_1 - triton_poi_fused_add_clamp_22)
        .other          triton_poi_fused_add_clamp_22,@"STO_CUDA_ENTRY STV_DEFAULT"
triton_poi_fused_add_clamp_22:
.text.triton_poi_fused_add_clamp_22:
[----:B------:R-:W0:Y:S02]  /*0000*/  LDC R1, c[0x0][0x28] ;  /* 0x00000a00ff017b82 */ /* 0x000e240000000800 */
[----:B------:R-:W1:Y:S01]  /*0010*/  S2R R2, SR_TID.X ;  /* 0x0000000000027919 */ /* 0x000e620000002100 */
[----:B------:R-:W-:Y:S01]  /*0020*/  IMAD.MOV.U32 R5, RZ, RZ, 0x3f000000 ;  /* 0x3f000000ff057424 */ /* 0x000fe200078e00ff */
[----:B------:R-:W2:Y:S01]  /*0030*/  S2R R3, SR_CTAID.X ;  /* 0x0000000000037919 */ /* 0x000ea20000002500 */
[C---:B-1----:R-:W-:Y:S02]  /*0040*/  LOP3.LUT R0, R2.reuse, 0x3, RZ, 0xc0, !PT ;  /* 0x0000000302007812 */ /* 0x042fe400078ec0ff */
[----:B------:R-:W-:-:S03]  /*0050*/  LOP3.LUT P0, RZ, R2, 0x1c, RZ, 0xc0, !PT ;  /* 0x0000001c02ff7812 */ /* 0x000fc6000780c0ff */
[----:B--2---:R-:W-:-:S05]  /*0060*/  IMAD R3, R3, 0x4, R0 ;  /* 0x0000000403037824 */ /* 0x004fca00078e0200 */
[----:B------:R-:W-:Y:S02]  /*0070*/  I2FP.F32.S32 R0, R3 ;  /* 0x0000000300007245 */ /* 0x000fe40000201400 */
[----:B------:R-:W-:-:S03]  /*0080*/  ISETP.LT.AND P0, PT, R3, 0x4, !P0 ;  /* 0x000000040300780c */ /* 0x000fc60004701270 */
[----:B------:R-:W-:-:S04]  /*0090*/  FADD R0, R0, 0.5 ;  /* 0x3f00000000007421 */ /* 0x000fc80000000000 */
[----:B------:R-:W-:Y:S02]  /*00a0*/  FFMA R0, R0, R5, -0.5 ;  /* 0xbf00000000007423 */ /* 0x000fe40000000005 */
[----:B------:R-:W1:Y:S03]  /*00b0*/  LDC.64 R4, c[0x0][0x210] ;  /* 0x00008400ff047b82 */ /* 0x000e660000000a00 */
[----:B------:R-:W-:-:S06]  /*00c0*/  FMNMX R0, RZ, R0, !PT ;  /* 0x00000000ff007209 */ /* 0x000fcc0007800000 */
[----:B------:R-:W2:Y:S02]  /*00d0*/  F2I.TRUNC.NTZ R0, R0 ;  /* 0x0000000000007305 */ /* 0x000ea4000020f100 */
[----:B--2---:R-:W-:Y:S01]  /*00e0*/  VIMNMX R2, RZ, R0, PT ;  /* 0x00000000ff027248 */ /* 0x004fe20003fe0100 */
[----:B-1----:R-:W-:-:S04]  /*00f0*/  IMAD.WIDE R4, R3, 0x8, R4 ;  /* 0x0000000803047825 */ /* 0x002fc800078e0204 */
[----:B------:R-:W-:-:S05]  /*0100*/  VIADD R2, R2, 0x1 ;  /* 0x0000000102027836 */ /* 0x000fca0000000000 */
[----:B------:R-:W-:Y:S01]  /*0110*/  SHF.R.S32.HI R3, RZ, 0x1f, R2 ;  /* 0x0000001fff037819 */ /* 0x000fe20000011402 */
[----:B------:R-:W-:Y:S06]  /*0120*/  @!P0 EXIT ;  /* 0x000000000000894d */ /* 0x000fec0003800000 */
[----:B------:R-:W-:Y:S02]  /*0130*/  ULDC.64 UR4, c[0x0][0x208] ;  /* 0x0000820000047ab9 */ /* 0x000fe40000000a00 */
[----:B------:R-:W-:Y:S01]  /*0140*/  STG.E.64 desc[UR4][R4.64], R2 ;  /* 0x0000000204007986 */ /* 0x000fe2000c101b04 */
[----:B------:R-:W-:Y:S05]  /*0150*/  EXIT ;  /* 0x000000000000794d */ /* 0x000fea0003800000 */
.L_x_0:
[----:B------:R-:W-:-:S00]  /*0160*/  BRA `(.L_x_0) ;  /* 0xfffffffc00fc7947 */ /* 0x000fc0000383ffff */
[----:B------:R-:W-:-:S00]  /*0170*/  NOP ;  /* 0x0000000000007918 */ /* 0x000fc00000000000 */
        /* <DEDUP_REMOVED lines=8> */
.L_x_1:


//--------------------- .nv.constant0.triton_poi_fused_add_clamp_22 --------------------------
	.section	.nv.constant0.triton_poi_fused_add_clamp_22,"a",@progbits
	.sectionflags	@""
	.align	4
.nv.constant0.triton_poi_fused_add_clamp_22:
	.zero		540
